//
// Generated by NVIDIA NVVM Compiler
//
// Compiler Build ID: CL-36424714
// Cuda compilation tools, release 13.0, V13.0.88
// Based on NVVM 20.0.0
//

.version 9.0
.target sm_100
.address_size 64

	// .globl	_Z15spmv_jds_kerneliiPKiS0_PKfS0_S0_S2_Pf

.visible .entry _Z15spmv_jds_kerneliiPKiS0_PKfS0_S0_S2_Pf(
	.param .u32 _Z15spmv_jds_kerneliiPKiS0_PKfS0_S0_S2_Pf_param_0,
	.param .u32 _Z15spmv_jds_kerneliiPKiS0_PKfS0_S0_S2_Pf_param_1,
	.param .u64 .ptr .align 1 _Z15spmv_jds_kerneliiPKiS0_PKfS0_S0_S2_Pf_param_2,
	.param .u64 .ptr .align 1 _Z15spmv_jds_kerneliiPKiS0_PKfS0_S0_S2_Pf_param_3,
	.param .u64 .ptr .align 1 _Z15spmv_jds_kerneliiPKiS0_PKfS0_S0_S2_Pf_param_4,
	.param .u64 .ptr .align 1 _Z15spmv_jds_kerneliiPKiS0_PKfS0_S0_S2_Pf_param_5,
	.param .u64 .ptr .align 1 _Z15spmv_jds_kerneliiPKiS0_PKfS0_S0_S2_Pf_param_6,
	.param .u64 .ptr .align 1 _Z15spmv_jds_kerneliiPKiS0_PKfS0_S0_S2_Pf_param_7,
	.param .u64 .ptr .align 1 _Z15spmv_jds_kerneliiPKiS0_PKfS0_S0_S2_Pf_param_8
)
{
	.reg .pred 	%p<26>;
	.reg .b32 	%r<85>;
	.reg .b32 	%f<96>;
	.reg .b64 	%rd<112>;

	ld.param.u32 	%r14, [_Z15spmv_jds_kerneliiPKiS0_PKfS0_S0_S2_Pf_param_0];
	ld.param.u32 	%r13, [_Z15spmv_jds_kerneliiPKiS0_PKfS0_S0_S2_Pf_param_1];
	ld.param.u64 	%rd18, [_Z15spmv_jds_kerneliiPKiS0_PKfS0_S0_S2_Pf_param_2];
	ld.param.u64 	%rd19, [_Z15spmv_jds_kerneliiPKiS0_PKfS0_S0_S2_Pf_param_3];
	ld.param.u64 	%rd20, [_Z15spmv_jds_kerneliiPKiS0_PKfS0_S0_S2_Pf_param_4];
	ld.param.u64 	%rd21, [_Z15spmv_jds_kerneliiPKiS0_PKfS0_S0_S2_Pf_param_5];
	ld.param.u64 	%rd16, [_Z15spmv_jds_kerneliiPKiS0_PKfS0_S0_S2_Pf_param_6];
	ld.param.u64 	%rd22, [_Z15spmv_jds_kerneliiPKiS0_PKfS0_S0_S2_Pf_param_7];
	ld.param.u64 	%rd17, [_Z15spmv_jds_kerneliiPKiS0_PKfS0_S0_S2_Pf_param_8];
	cvta.to.global.u64 	%rd1, %rd22;
	cvta.to.global.u64 	%rd2, %rd19;
	cvta.to.global.u64 	%rd3, %rd20;
	cvta.to.global.u64 	%rd4, %rd18;
	cvta.to.global.u64 	%rd5, %rd21;
	mov.u32 	%r15, %ctaid.x;
	mov.u32 	%r16, %ntid.x;
	mov.u32 	%r17, %tid.x;
	mad.lo.s32 	%r1, %r15, %r16, %r17;
	setp.ge.s32 	%p1, %r1, %r14;
	@%p1 bra 	$L__BB0_43;
	setp.lt.s32 	%p2, %r13, 1;
	mov.f32 	%f75, 0f00000000;
	@%p2 bra 	$L__BB0_42;
	and.b32  	%r2, %r13, 7;
	setp.lt.u32 	%p3, %r13, 8;
	mov.f32 	%f75, 0f00000000;
	mov.b32 	%r83, 0;
	@%p3 bra 	$L__BB0_21;
	and.b32  	%r83, %r13, 2147483640;
	neg.s32 	%r81, %r83;
	add.s64 	%rd111, %rd5, 16;
	add.s64 	%rd110, %rd4, 16;
	mov.f32 	%f75, 0f00000000;
$L__BB0_4:
	.pragma "nounroll";
	ld.global.u32 	%r19, [%rd111+-16];
	setp.ge.s32 	%p4, %r1, %r19;
	@%p4 bra 	$L__BB0_6;
	ld.global.u32 	%r20, [%rd110+-16];
	add.s32 	%r21, %r20, %r1;
	mul.wide.s32 	%rd23, %r21, 4;
	add.s64 	%rd24, %rd3, %rd23;
	ld.global.f32 	%f42, [%rd24];
	add.s64 	%rd25, %rd2, %rd23;
	ld.global.u32 	%r22, [%rd25];
	mul.wide.s32 	%rd26, %r22, 4;
	add.s64 	%rd27, %rd1, %rd26;
	ld.global.f32 	%f43, [%rd27];
	fma.rn.f32 	%f75, %f42, %f43, %f75;
$L__BB0_6:
	ld.global.u32 	%r23, [%rd111+-12];
	setp.ge.s32 	%p5, %r1, %r23;
	@%p5 bra 	$L__BB0_8;
	ld.global.u32 	%r24, [%rd110+-12];
	add.s32 	%r25, %r24, %r1;
	mul.wide.s32 	%rd28, %r25, 4;
	add.s64 	%rd29, %rd3, %rd28;
	ld.global.f32 	%f44, [%rd29];
	add.s64 	%rd30, %rd2, %rd28;
	ld.global.u32 	%r26, [%rd30];
	mul.wide.s32 	%rd31, %r26, 4;
	add.s64 	%rd32, %rd1, %rd31;
	ld.global.f32 	%f45, [%rd32];
	fma.rn.f32 	%f75, %f44, %f45, %f75;
$L__BB0_8:
	ld.global.u32 	%r27, [%rd111+-8];
	setp.ge.s32 	%p6, %r1, %r27;
	@%p6 bra 	$L__BB0_10;
	ld.global.u32 	%r28, [%rd110+-8];
	add.s32 	%r29, %r28, %r1;
	mul.wide.s32 	%rd33, %r29, 4;
	add.s64 	%rd34, %rd3, %rd33;
	ld.global.f32 	%f46, [%rd34];
	add.s64 	%rd35, %rd2, %rd33;
	ld.global.u32 	%r30, [%rd35];
	mul.wide.s32 	%rd36, %r30, 4;
	add.s64 	%rd37, %rd1, %rd36;
	ld.global.f32 	%f47, [%rd37];
	fma.rn.f32 	%f75, %f46, %f47, %f75;
$L__BB0_10:
	ld.global.u32 	%r31, [%rd111+-4];
	setp.ge.s32 	%p7, %r1, %r31;
	@%p7 bra 	$L__BB0_12;
	ld.global.u32 	%r32, [%rd110+-4];
	add.s32 	%r33, %r32, %r1;
	mul.wide.s32 	%rd38, %r33, 4;
	add.s64 	%rd39, %rd3, %rd38;
	ld.global.f32 	%f48, [%rd39];
	add.s64 	%rd40, %rd2, %rd38;
	ld.global.u32 	%r34, [%rd40];
	mul.wide.s32 	%rd41, %r34, 4;
	add.s64 	%rd42, %rd1, %rd41;
	ld.global.f32 	%f49, [%rd42];
	fma.rn.f32 	%f75, %f48, %f49, %f75;
$L__BB0_12:
	ld.global.u32 	%r35, [%rd111];
	setp.ge.s32 	%p8, %r1, %r35;
	@%p8 bra 	$L__BB0_14;
	ld.global.u32 	%r36, [%rd110];
	add.s32 	%r37, %r36, %r1;
	mul.wide.s32 	%rd43, %r37, 4;
	add.s64 	%rd44, %rd3, %rd43;
	ld.global.f32 	%f50, [%rd44];
	add.s64 	%rd45, %rd2, %rd43;
	ld.global.u32 	%r38, [%rd45];
	mul.wide.s32 	%rd46, %r38, 4;
	add.s64 	%rd47, %rd1, %rd46;
	ld.global.f32 	%f51, [%rd47];
	fma.rn.f32 	%f75, %f50, %f51, %f75;
$L__BB0_14:
	ld.global.u32 	%r39, [%rd111+4];
	setp.ge.s32 	%p9, %r1, %r39;
	@%p9 bra 	$L__BB0_16;
	ld.global.u32 	%r40, [%rd110+4];
	add.s32 	%r41, %r40, %r1;
	mul.wide.s32 	%rd48, %r41, 4;
	add.s64 	%rd49, %rd3, %rd48;
	ld.global.f32 	%f52, [%rd49];
	add.s64 	%rd50, %rd2, %rd48;
	ld.global.u32 	%r42, [%rd50];
	mul.wide.s32 	%rd51, %r42, 4;
	add.s64 	%rd52, %rd1, %rd51;
	ld.global.f32 	%f53, [%rd52];
	fma.rn.f32 	%f75, %f52, %f53, %f75;
$L__BB0_16:
	ld.global.u32 	%r43, [%rd111+8];
	setp.ge.s32 	%p10, %r1, %r43;
	@%p10 bra 	$L__BB0_18;
	ld.global.u32 	%r44, [%rd110+8];
	add.s32 	%r45, %r44, %r1;
	mul.wide.s32 	%rd53, %r45, 4;
	add.s64 	%rd54, %rd3, %rd53;
	ld.global.f32 	%f54, [%rd54];
	add.s64 	%rd55, %rd2, %rd53;
	ld.global.u32 	%r46, [%rd55];
	mul.wide.s32 	%rd56, %r46, 4;
	add.s64 	%rd57, %rd1, %rd56;
	ld.global.f32 	%f55, [%rd57];
	fma.rn.f32 	%f75, %f54, %f55, %f75;
$L__BB0_18:
	ld.global.u32 	%r47, [%rd111+12];
	setp.ge.s32 	%p11, %r1, %r47;
	@%p11 bra 	$L__BB0_20;
	ld.global.u32 	%r48, [%rd110+12];
	add.s32 	%r49, %r48, %r1;
	mul.wide.s32 	%rd58, %r49, 4;
	add.s64 	%rd59, %rd3, %rd58;
	ld.global.f32 	%f56, [%rd59];
	add.s64 	%rd60, %rd2, %rd58;
	ld.global.u32 	%r50, [%rd60];
	mul.wide.s32 	%rd61, %r50, 4;
	add.s64 	%rd62, %rd1, %rd61;
	ld.global.f32 	%f57, [%rd62];
	fma.rn.f32 	%f75, %f56, %f57, %f75;
$L__BB0_20:
	add.s32 	%r81, %r81, 8;
	add.s64 	%rd111, %rd111, 32;
	add.s64 	%rd110, %rd110, 32;
	setp.ne.s32 	%p12, %r81, 0;
	@%p12 bra 	$L__BB0_4;
$L__BB0_21:
	setp.eq.s32 	%p13, %r2, 0;
	@%p13 bra 	$L__BB0_42;
	and.b32  	%r8, %r13, 3;
	setp.lt.u32 	%p14, %r2, 4;
	@%p14 bra 	$L__BB0_32;
	mul.wide.u32 	%rd63, %r83, 4;
	add.s64 	%rd12, %rd5, %rd63;
	ld.global.u32 	%r51, [%rd12];
	setp.ge.s32 	%p15, %r1, %r51;
	add.s64 	%rd13, %rd4, %rd63;
	@%p15 bra 	$L__BB0_25;
	ld.global.u32 	%r52, [%rd13];
	add.s32 	%r53, %r52, %r1;
	mul.wide.s32 	%rd64, %r53, 4;
	add.s64 	%rd65, %rd3, %rd64;
	ld.global.f32 	%f59, [%rd65];
	add.s64 	%rd66, %rd2, %rd64;
	ld.global.u32 	%r54, [%rd66];
	mul.wide.s32 	%rd67, %r54, 4;
	add.s64 	%rd68, %rd1, %rd67;
	ld.global.f32 	%f60, [%rd68];
	fma.rn.f32 	%f75, %f59, %f60, %f75;
$L__BB0_25:
	ld.global.u32 	%r55, [%rd12+4];
	setp.ge.s32 	%p16, %r1, %r55;
	@%p16 bra 	$L__BB0_27;
	ld.global.u32 	%r56, [%rd13+4];
	add.s32 	%r57, %r56, %r1;
	mul.wide.s32 	%rd69, %r57, 4;
	add.s64 	%rd70, %rd3, %rd69;
	ld.global.f32 	%f61, [%rd70];
	add.s64 	%rd71, %rd2, %rd69;
	ld.global.u32 	%r58, [%rd71];
	mul.wide.s32 	%rd72, %r58, 4;
	add.s64 	%rd73, %rd1, %rd72;
	ld.global.f32 	%f62, [%rd73];
	fma.rn.f32 	%f75, %f61, %f62, %f75;
$L__BB0_27:
	ld.global.u32 	%r59, [%rd12+8];
	setp.ge.s32 	%p17, %r1, %r59;
	@%p17 bra 	$L__BB0_29;
	ld.global.u32 	%r60, [%rd13+8];
	add.s32 	%r61, %r60, %r1;
	mul.wide.s32 	%rd74, %r61, 4;
	add.s64 	%rd75, %rd3, %rd74;
	ld.global.f32 	%f63, [%rd75];
	add.s64 	%rd76, %rd2, %rd74;
	ld.global.u32 	%r62, [%rd76];
	mul.wide.s32 	%rd77, %r62, 4;
	add.s64 	%rd78, %rd1, %rd77;
	ld.global.f32 	%f64, [%rd78];
	fma.rn.f32 	%f75, %f63, %f64, %f75;
$L__BB0_29:
	ld.global.u32 	%r63, [%rd12+12];
	setp.ge.s32 	%p18, %r1, %r63;
	@%p18 bra 	$L__BB0_31;
	ld.global.u32 	%r64, [%rd13+12];
	add.s32 	%r65, %r64, %r1;
	mul.wide.s32 	%rd79, %r65, 4;
	add.s64 	%rd80, %rd3, %rd79;
	ld.global.f32 	%f65, [%rd80];
	add.s64 	%rd81, %rd2, %rd79;
	ld.global.u32 	%r66, [%rd81];
	mul.wide.s32 	%rd82, %r66, 4;
	add.s64 	%rd83, %rd1, %rd82;
	ld.global.f32 	%f66, [%rd83];
	fma.rn.f32 	%f75, %f65, %f66, %f75;
$L__BB0_31:
	add.s32 	%r83, %r83, 4;
$L__BB0_32:
	setp.eq.s32 	%p19, %r8, 0;
	@%p19 bra 	$L__BB0_42;
	setp.eq.s32 	%p20, %r8, 1;
	@%p20 bra 	$L__BB0_39;
	mul.wide.u32 	%rd84, %r83, 4;
	add.s64 	%rd14, %rd5, %rd84;
	ld.global.u32 	%r67, [%rd14];
	setp.ge.s32 	%p21, %r1, %r67;
	add.s64 	%rd15, %rd4, %rd84;
	@%p21 bra 	$L__BB0_36;
	ld.global.u32 	%r68, [%rd15];
	add.s32 	%r69, %r68, %r1;
	mul.wide.s32 	%rd85, %r69, 4;
	add.s64 	%rd86, %rd3, %rd85;
	ld.global.f32 	%f68, [%rd86];
	add.s64 	%rd87, %rd2, %rd85;
	ld.global.u32 	%r70, [%rd87];
	mul.wide.s32 	%rd88, %r70, 4;
	add.s64 	%rd89, %rd1, %rd88;
	ld.global.f32 	%f69, [%rd89];
	fma.rn.f32 	%f75, %f68, %f69, %f75;
$L__BB0_36:
	ld.global.u32 	%r71, [%rd14+4];
	setp.ge.s32 	%p22, %r1, %r71;
	@%p22 bra 	$L__BB0_38;
	ld.global.u32 	%r72, [%rd15+4];
	add.s32 	%r73, %r72, %r1;
	mul.wide.s32 	%rd90, %r73, 4;
	add.s64 	%rd91, %rd3, %rd90;
	ld.global.f32 	%f70, [%rd91];
	add.s64 	%rd92, %rd2, %rd90;
	ld.global.u32 	%r74, [%rd92];
	mul.wide.s32 	%rd93, %r74, 4;
	add.s64 	%rd94, %rd1, %rd93;
	ld.global.f32 	%f71, [%rd94];
	fma.rn.f32 	%f75, %f70, %f71, %f75;
$L__BB0_38:
	add.s32 	%r83, %r83, 2;
$L__BB0_39:
	and.b32  	%r75, %r13, 1;
	setp.eq.b32 	%p23, %r75, 1;
	not.pred 	%p24, %p23;
	@%p24 bra 	$L__BB0_42;
	mul.wide.u32 	%rd95, %r83, 4;
	add.s64 	%rd96, %rd5, %rd95;
	ld.global.u32 	%r76, [%rd96];
	setp.ge.s32 	%p25, %r1, %r76;
	@%p25 bra 	$L__BB0_42;
	add.s64 	%rd98, %rd4, %rd95;
	ld.global.u32 	%r77, [%rd98];
	add.s32 	%r78, %r77, %r1;
	mul.wide.s32 	%rd99, %r78, 4;
	add.s64 	%rd100, %rd3, %rd99;
	ld.global.f32 	%f72, [%rd100];
	add.s64 	%rd101, %rd2, %rd99;
	ld.global.u32 	%r79, [%rd101];
	mul.wide.s32 	%rd102, %r79, 4;
	add.s64 	%rd103, %rd1, %rd102;
	ld.global.f32 	%f73, [%rd103];
	fma.rn.f32 	%f75, %f72, %f73, %f75;
$L__BB0_42:
	cvta.to.global.u64 	%rd104, %rd16;
	mul.wide.s32 	%rd105, %r1, 4;
	add.s64 	%rd106, %rd104, %rd105;
	ld.global.u32 	%r80, [%rd106];
	cvta.to.global.u64 	%rd107, %rd17;
	mul.wide.s32 	%rd108, %r80, 4;
	add.s64 	%rd109, %rd107, %rd108;
	st.global.f32 	[%rd109], %f75;
$L__BB0_43:
	ret;

}


// ===== COMPILED SASS (sm_100) =====

	.target	sm_100

	.elftype	@"ET_EXEC"


//--------------------- .note.nv.tkinfo           --------------------------
	.section	.note.nv.tkinfo,"",@"SHT_NOTE"
	.sectionflags	@"SHF_NOTE_NV_TKINFO"
	.tkinfo
        /*0018*/ 	.word	0x00000002
        /*0030*/ 	.string	""
        /*0030*/ 	.string	"ptxas"
        /*0030*/ 	.string	"Cuda compilation tools, release 13.0, V13.0.88"
        /*0030*/ 	.string	"Build cuda_13.0.r13.0/compiler.36424714_0"
        /*0030*/ 	.string	"-arch sm_100 -m 64 "



//--------------------- .note.nv.cuinfo           --------------------------
	.section	.note.nv.cuinfo,"",@"SHT_NOTE"
	.sectionflags	@"SHF_NOTE_NV_CUINFO"
        /*0018*/ 	.short	0x0002
        /*001a*/ 	.short	0x0064
        /*001c*/ 	.short	0x0082
	.zero		2


//--------------------- .nv.info                  --------------------------
	.section	.nv.info,"",@"SHT_CUDA_INFO"
	.align	4


	//----- nvinfo : EIATTR_REGCOUNT
	.align		4
        /*0000*/ 	.byte	0x04, 0x2f
        /*0002*/ 	.short	(.L_1 - .L_0)
	.align		4
.L_0:
        /*0004*/ 	.word	index@(_Z15spmv_jds_kerneliiPKiS0_PKfS0_S0_S2_Pf)
        /*0008*/ 	.word	0x00000028


	//----- nvinfo : EIATTR_FRAME_SIZE
	.align		4
.L_1:
        /*000c*/ 	.byte	0x04, 0x11
        /*000e*/ 	.short	(.L_3 - .L_2)
	.align		4
.L_2:
        /*0010*/ 	.word	index@(_Z15spmv_jds_kerneliiPKiS0_PKfS0_S0_S2_Pf)
        /*0014*/ 	.word	0x00000000


	//----- nvinfo : EIATTR_MIN_STACK_SIZE
	.align		4
.L_3:
        /*0018*/ 	.byte	0x04, 0x12
        /*001a*/ 	.short	(.L_5 - .L_4)
	.align		4
.L_4:
        /*001c*/ 	.word	index@(_Z15spmv_jds_kerneliiPKiS0_PKfS0_S0_S2_Pf)
        /*0020*/ 	.word	0x00000000
.L_5:


//--------------------- .nv.compat                --------------------------
	.section	.nv.compat,"",@"SHT_CUDA_COMPAT_INFO"
	.align	4
        /*0000*/ 	.byte	0x02, 0x09, 0x00, 0x00, 0x02, 0x02, 0x01, 0x00, 0x02, 0x05, 0x05, 0x00, 0x03, 0x07, 0x01, 0x01
        /*0010*/ 	.byte	0x02, 0x03, 0x00, 0x00, 0x02, 0x06, 0x01, 0x00, 0x04, 0x0b, 0x08, 0x00, 0x09, 0x00, 0x00, 0x00
        /*0020*/ 	.byte	0x00, 0x00, 0x00, 0x00


//--------------------- .nv.info._Z15spmv_jds_kerneliiPKiS0_PKfS0_S0_S2_Pf --------------------------
	.section	.nv.info._Z15spmv_jds_kerneliiPKiS0_PKfS0_S0_S2_Pf,"",@"SHT_CUDA_INFO"
	.sectionflags	@""
	.align	4


	//----- nvinfo : EIATTR_CUDA_API_VERSION
	.align		4
        /*0000*/ 	.byte	0x04, 0x37
        /*0002*/ 	.short	(.L_7 - .L_6)
.L_6:
        /*0004*/ 	.word	0x00000082


	//----- nvinfo : EIATTR_KPARAM_INFO
	.align		4
.L_7:
        /*0008*/ 	.byte	0x04, 0x17
        /*000a*/ 	.short	(.L_9 - .L_8)
.L_8:
        /*000c*/ 	.word	0x00000000
        /*0010*/ 	.short	0x0008
        /*0012*/ 	.short	0x0038
        /*0014*/ 	.byte	0x00, 0xf5, 0x21, 0x00


	//----- nvinfo : EIATTR_KPARAM_INFO
	.align		4
.L_9:
        /*0018*/ 	.byte	0x04, 0x17
        /*001a*/ 	.short	(.L_11 - .L_10)
.L_10:
        /*001c*/ 	.word	0x00000000
        /*0020*/ 	.short	0x0007
        /*0022*/ 	.short	0x0030
        /*0024*/ 	.byte	0x00, 0xf5, 0x21, 0x00


	//----- nvinfo : EIATTR_KPARAM_INFO
	.align		4
.L_11:
        /*0028*/ 	.byte	0x04, 0x17
        /*002a*/ 	.short	(.L_13 - .L_12)
.L_12:
        /*002c*/ 	.word	0x00000000
        /*0030*/ 	.short	0x0006
        /*0032*/ 	.short	0x0028
        /*0034*/ 	.byte	0x00, 0xf5, 0x21, 0x00


	//----- nvinfo : EIATTR_KPARAM_INFO
	.align		4
.L_13:
        /*0038*/ 	.byte	0x04, 0x17
        /*003a*/ 	.short	(.L_15 - .L_14)
.L_14:
        /*003c*/ 	.word	0x00000000
        /*0040*/ 	.short	0x0005
        /*0042*/ 	.short	0x0020
        /*0044*/ 	.byte	0x00, 0xf5, 0x21, 0x00


	//----- nvinfo : EIATTR_KPARAM_INFO
	.align		4
.L_15:
        /*0048*/ 	.byte	0x04, 0x17
        /*004a*/ 	.short	(.L_17 - .L_16)
.L_16:
        /*004c*/ 	.word	0x00000000
        /*0050*/ 	.short	0x0004
        /*0052*/ 	.short	0x0018
        /*0054*/ 	.byte	0x00, 0xf5, 0x21, 0x00


	//----- nvinfo : EIATTR_KPARAM_INFO
	.align		4
.L_17:
        /*0058*/ 	.byte	0x04, 0x17
        /*005a*/ 	.short	(.L_19 - .L_18)
.L_18:
        /*005c*/ 	.word	0x00000000
        /*0060*/ 	.short	0x0003
        /*0062*/ 	.short	0x0010
        /*0064*/ 	.byte	0x00, 0xf5, 0x21, 0x00


	//----- nvinfo : EIATTR_KPARAM_INFO
	.align		4
.L_19:
        /*0068*/ 	.byte	0x04, 0x17
        /*006a*/ 	.short	(.L_21 - .L_20)
.L_20:
        /*006c*/ 	.word	0x00000000
        /*0070*/ 	.short	0x0002
        /*0072*/ 	.short	0x0008
        /*0074*/ 	.byte	0x00, 0xf5, 0x21, 0x00


	//----- nvinfo : EIATTR_KPARAM_INFO
	.align		4
.L_21:
        /*0078*/ 	.byte	0x04, 0x17
        /*007a*/ 	.short	(.L_23 - .L_22)
.L_22:
        /*007c*/ 	.word	0x00000000
        /*0080*/ 	.short	0x0001
        /*0082*/ 	.short	0x0004
        /*0084*/ 	.byte	0x00, 0xf0, 0x11, 0x00


	//----- nvinfo : EIATTR_KPARAM_INFO
	.align		4
.L_23:
        /*0088*/ 	.byte	0x04, 0x17
        /*008a*/ 	.short	(.L_25 - .L_24)
.L_24:
        /*008c*/ 	.word	0x00000000
        /*0090*/ 	.short	0x0000
        /*0092*/ 	.short	0x0000
        /*0094*/ 	.byte	0x00, 0xf0, 0x11, 0x00


	//----- nvinfo : EIATTR_SPARSE_MMA_MASK
	.align		4
.L_25:
        /*0098*/ 	.byte	0x03, 0x50
        /*009a*/ 	.short	0x0000


	//----- nvinfo : EIATTR_MAXREG_COUNT
	.align		4
        /*009c*/ 	.byte	0x03, 0x1b
        /*009e*/ 	.short	0x00ff


	//----- nvinfo : EIATTR_MERCURY_ISA_VERSION
	.align		4
        /*00a0*/ 	.byte	0x03, 0x5f
        /*00a2*/ 	.short	0x0101


	//----- nvinfo : EIATTR_VRC_CTA_INIT_COUNT
	.align		4
        /*00a4*/ 	.byte	0x02, 0x4a
	.zero		1
	.zero		1


	//----- nvinfo : EIATTR_EXIT_INSTR_OFFSETS
	.align		4
        /*00a8*/ 	.byte	0x04, 0x1c
        /*00aa*/ 	.short	(.L_27 - .L_26)


	//   ....[0]....
.L_26:
        /*00ac*/ 	.word	0x00000070


	//   ....[1]....
        /*00b0*/ 	.word	0x00001190


	//----- nvinfo : EIATTR_CBANK_PARAM_SIZE
	.align		4
.L_27:
        /*00b4*/ 	.byte	0x03, 0x19
        /*00b6*/ 	.short	0x0040


	//----- nvinfo : EIATTR_PARAM_CBANK
	.align		4
        /*00b8*/ 	.byte	0x04, 0x0a
        /*00ba*/ 	.short	(.L_29 - .L_28)
	.align		4
.L_28:
        /*00bc*/ 	.word	index@(.nv.constant0._Z15spmv_jds_kerneliiPKiS0_PKfS0_S0_S2_Pf)
        /*00c0*/ 	.short	0x0380
        /*00c2*/ 	.short	0x0040


	//----- nvinfo : EIATTR_SW_WAR
	.align		4
.L_29:
        /*00c4*/ 	.byte	0x04, 0x36
        /*00c6*/ 	.short	(.L_31 - .L_30)
.L_30:
        /*00c8*/ 	.word	0x00000008
.L_31:


//--------------------- .nv.callgraph             --------------------------
	.section	.nv.callgraph,"",@"SHT_CUDA_CALLGRAPH"
	.align	4
	.sectionentsize	8
	.align		4
        /*0000*/ 	.word	0x00000000
	.align		4
        /*0004*/ 	.word	0xffffffff
	.align		4
        /*0008*/ 	.word	0x00000000
	.align		4
        /*000c*/ 	.word	0xfffffffe
	.align		4
        /*0010*/ 	.word	0x00000000
	.align		4
        /*0014*/ 	.word	0xfffffffd
	.align		4
        /*0018*/ 	.word	0x00000000
	.align		4
        /*001c*/ 	.word	0xfffffffc


//--------------------- .text._Z15spmv_jds_kerneliiPKiS0_PKfS0_S0_S2_Pf --------------------------
	.section	.text._Z15spmv_jds_kerneliiPKiS0_PKfS0_S0_S2_Pf,"ax",@progbits
	.align	128
        .global         _Z15spmv_jds_kerneliiPKiS0_PKfS0_S0_S2_Pf
        .type           _Z15spmv_jds_kerneliiPKiS0_PKfS0_S0_S2_Pf,@function
        .size           _Z15spmv_jds_kerneliiPKiS0_PKfS0_S0_S2_Pf,(.L_x_6 - _Z15spmv_jds_kerneliiPKiS0_PKfS0_S0_S2_Pf)
        .other          _Z15spmv_jds_kerneliiPKiS0_PKfS0_S0_S2_Pf,@"STO_CUDA_ENTRY STV_DEFAULT"
_Z15spmv_jds_kerneliiPKiS0_PKfS0_S0_S2_Pf:
.text._Z15spmv_jds_kerneliiPKiS0_PKfS0_S0_S2_Pf:
[----:B------:R-:W-:Y:S01]  /*0000*/  LDC R1, c[0x0][0x37c] ;  /* 0x0000df00ff017b82 */ /* 0x000fe20000000800 */
[----:B------:R-:W0:Y:S07]  /*0010*/  S2R R3, SR_TID.X ;  /* 0x0000000000037919 */ /* 0x000e2e0000002100 */
[----:B------:R-:W0:Y:S01]  /*0020*/  S2UR UR4, SR_CTAID.X ;  /* 0x00000000000479c3 */ /* 0x000e220000002500 */
[----:B------:R-:W1:Y:S07]  /*0030*/  LDCU UR5, c[0x0][0x380] ;  /* 0x00007000ff0577ac */ /* 0x000e6e0008000800 */
[----:B------:R-:W0:Y:S02]  /*0040*/  LDC R0, c[0x0][0x360] ;  /* 0x0000d800ff007b82 */ /* 0x000e240000000800 */
[----:B0-----:R-:W-:-:S05]  /*0050*/  IMAD R0, R0, UR4, R3 ;  /* 0x0000000400007c24 */ /* 0x001fca000f8e0203 */
[----:B-1----:R-:W-:-:S13]  /*0060*/  ISETP.GE.AND P0, PT, R0, UR5, PT ;  /* 0x0000000500007c0c */ /* 0x002fda000bf06270 */
[----:B------:R-:W-:Y:S05]  /*0070*/  @P0 EXIT ;  /* 0x000000000000094d */ /* 0x000fea0003800000 */
[----:B------:R-:W0:Y:S01]  /*0080*/  LDCU UR4, c[0x0][0x384] ;  /* 0x00007080ff0477ac */ /* 0x000e220008000800 */
[----:B------:R-:W-:Y:S01]  /*0090*/  HFMA2 R2, -RZ, RZ, 0, 0 ;  /* 0x00000000ff027431 */ /* 0x000fe200000001ff */
[----:B------:R-:W1:Y:S01]  /*00a0*/  LDCU.64 UR14, c[0x0][0x358] ;  /* 0x00006b00ff0e77ac */ /* 0x000e620008000a00 */
[----:B0-----:R-:W-:-:S09]  /*00b0*/  UISETP.GE.AND UP0, UPT, UR4, 0x1, UPT ;  /* 0x000000010400788c */ /* 0x001fd2000bf06270 */
[----:B-1----:R-:W-:Y:S05]  /*00c0*/  BRA.U !UP0, `(.L_x_0) ;  /* 0x0000001108187547 */ /* 0x002fea000b800000 */
[----:B------:R-:W-:Y:S01]  /*00d0*/  UISETP.GE.U32.AND UP1, UPT, UR4, 0x8, UPT ;  /* 0x000000080400788c */ /* 0x000fe2000bf26070 */
[----:B------:R-:W-:Y:S01]  /*00e0*/  CS2R R2, SRZ ;  /* 0x0000000000027805 */ /* 0x000fe2000001ff00 */
[----:B------:R-:W-:-:S04]  /*00f0*/  ULOP3.LUT UR12, UR4, 0x7, URZ, 0xc0, !UPT ;  /* 0x00000007040c7892 */ /* 0x000fc8000f8ec0ff */
[----:B------:R-:W-:-:S03]  /*0100*/  UISETP.NE.AND UP0, UPT, UR12, URZ, UPT ;  /* 0x000000ff0c00728c */ /* 0x000fc6000bf05270 */
[----:B------:R-:W-:Y:S08]  /*0110*/  BRA.U !UP1, `(.L_x_1) ;  /* 0x0000000909147547 */ /* 0x000ff0000b800000 */
[----:B------:R-:W0:Y:S01]  /*0120*/  LDCU.64 UR8, c[0x0][0x3a0] ;  /* 0x00007400ff0877ac */ /* 0x000e220008000a00 */
[----:B------:R-:W-:Y:S01]  /*0130*/  MOV R2, RZ ;  /* 0x000000ff00027202 */ /* 0x000fe20000000f00 */
[----:B------:R-:W1:Y:S01]  /*0140*/  LDCU.64 UR10, c[0x0][0x388] ;  /* 0x00007100ff0a77ac */ /* 0x000e620008000a00 */
[----:B------:R-:W-:-:S06]  /*0150*/  ULOP3.LUT UR4, UR4, 0x7ffffff8, URZ, 0xc0, !UPT ;  /* 0x7ffffff804047892 */ /* 0x000fcc000f8ec0ff */
[----:B------:R-:W-:Y:S01]  /*0160*/  MOV R3, UR4 ;  /* 0x0000000400037c02 */ /* 0x000fe20008000f00 */
[----:B0-----:R-:W-:Y:S02]  /*0170*/  UIADD3 UR7, UP1, UPT, UR8, 0x10, URZ ;  /* 0x0000001008077890 */ /* 0x001fe4000ff3e0ff */
[----:B-1----:R-:W-:Y:S02]  /*0180*/  UIADD3 UR5, UP2, UPT, UR10, 0x10, URZ ;  /* 0x000000100a057890 */ /* 0x002fe4000ff5e0ff */
[----:B------:R-:W-:Y:S02]  /*0190*/  UIADD3.X UR8, UPT, UPT, URZ, UR9, URZ, UP1, !UPT ;  /* 0x00000009ff087290 */ /* 0x000fe40008ffe4ff */
[----:B------:R-:W-:Y:S01]  /*01a0*/  MOV R16, UR7 ;  /* 0x0000000700107c02 */ /* 0x000fe20008000f00 */
[----:B------:R-:W-:Y:S01]  /*01b0*/  UIADD3.X UR6, UPT, UPT, URZ, UR11, URZ, UP2, !UPT ;  /* 0x0000000bff067290 */ /* 0x000fe200097fe4ff */
[----:B------:R-:W-:Y:S01]  /*01c0*/  MOV R12, UR5 ;  /* 0x00000005000c7c02 */ /* 0x000fe20008000f00 */
[----:B------:R-:W-:Y:S01]  /*01d0*/  UIADD3 UR9, UPT, UPT, -UR4, URZ, URZ ;  /* 0x000000ff04097290 */ /* 0x000fe2000fffe1ff */
[----:B------:R-:W-:-:S03]  /*01e0*/  MOV R17, UR8 ;  /* 0x0000000800117c02 */ /* 0x000fc60008000f00 */
[----:B------:R-:W-:-:S08]  /*01f0*/  MOV R13, UR6 ;  /* 0x00000006000d7c02 */ /* 0x000fd00008000f00 */
.L_x_2:
[----:B------:R-:W2:Y:S04]  /*0200*/  LDG.E R5, desc[UR14][R16.64+-0x10] ;  /* 0xfffff00e10057981 */ /* 0x000ea8000c1e1900 */
[----:B------:R-:W3:Y:S04]  /*0210*/  LDG.E R9, desc[UR14][R16.64+-0xc] ;  /* 0xfffff40e10097981 */ /* 0x000ee8000c1e1900 */
[----:B------:R-:W4:Y:S04]  /*0220*/  LDG.E R15, desc[UR14][R16.64+-0x8] ;  /* 0xfffff80e100f7981 */ /* 0x000f28000c1e1900 */
[----:B------:R-:W5:Y:S04]  /*0230*/  LDG.E R27, desc[UR14][R16.64] ;  /* 0x0000000e101b7981 */ /* 0x000f68000c1e1900 */
[----:B------:R-:W5:Y:S04]  /*0240*/  LDG.E R21, desc[UR14][R16.64+-0x4] ;  /* 0xfffffc0e10157981 */ /* 0x000f68000c1e1900 */
[----:B------:R-:W5:Y:S04]  /*0250*/  LDG.E R33, desc[UR14][R16.64+0x4] ;  /* 0x0000040e10217981 */ /* 0x000f68000c1e1900 */
[----:B------:R-:W5:Y:S01]  /*0260*/  LDG.E R23, desc[UR14][R16.64+0x8] ;  /* 0x0000080e10177981 */ /* 0x000f62000c1e1900 */
[----:B--2---:R-:W-:-:S02]  /*0270*/  ISETP.GE.AND P6, PT, R0, R5, PT ;  /* 0x000000050000720c */ /* 0x004fc40003fc6270 */
[----:B------:R-:W0:Y:S11]  /*0280*/  LDC.64 R4, c[0x0][0x390] ;  /* 0x0000e400ff047b82 */ /* 0x000e360000000a00 */
[----:B------:R-:W2:Y:S01]  /*0290*/  @!P6 LDG.E R7, desc[UR14][R12.64+-0x10] ;  /* 0xfffff00e0c07e981 */ /* 0x000ea2000c1e1900 */
[----:B---3--:R-:W-:-:S02]  /*02a0*/  ISETP.GE.AND P0, PT, R0, R9, PT ;  /* 0x000000090000720c */ /* 0x008fc40003f06270 */
[C---:B----4-:R-:W-:Y:S01]  /*02b0*/  ISETP.GE.AND P1, PT, R0.reuse, R15, PT ;  /* 0x0000000f0000720c */ /* 0x050fe20003f26270 */
[----:B------:R-:W1:Y:S10]  /*02c0*/  LDC.64 R8, c[0x0][0x390] ;  /* 0x0000e400ff087b82 */ /* 0x000e740000000a00 */
[----:B------:R-:W3:Y:S01]  /*02d0*/  @!P0 LDG.E R25, desc[UR14][R12.64+-0xc] ;  /* 0xfffff40e0c198981 */ /* 0x000ee2000c1e1900 */
[C---:B-----5:R-:W-:Y:S01]  /*02e0*/  ISETP.GE.AND P3, PT, R0.reuse, R27, PT ;  /* 0x0000001b0000720c */ /* 0x060fe20003f66270 */
[----:B------:R-:W4:Y:S02]  /*02f0*/  @!P1 LDC.64 R36, c[0x0][0x3b0] ;  /* 0x0000ec00ff249b82 */ /* 0x000f240000000a00 */
[----:B------:R-:W5:Y:S10]  /*0300*/  @!P1 LDG.E R19, desc[UR14][R12.64+-0x8] ;  /* 0xfffff80e0c139981 */ /* 0x000f74000c1e1900 */
[----:B------:R-:W4:Y:S01]  /*0310*/  @!P3 LDG.E R27, desc[UR14][R12.64] ;  /* 0x0000000e0c1bb981 */ /* 0x000f22000c1e1900 */
[----:B--2---:R-:W-:-:S02]  /*0320*/  @!P6 IADD3 R29, PT, PT, R0, R7, RZ ;  /* 0x00000007001de210 */ /* 0x004fc40007ffe0ff */
[----:B------:R-:W2:Y:S03]  /*0330*/  LDC.64 R6, c[0x0][0x398] ;  /* 0x0000e600ff067b82 */ /* 0x000ea60000000a00 */
[----:B0-----:R-:W-:-:S05]  /*0340*/  @!P6 IMAD.WIDE R4, R29, 0x4, R4 ;  /* 0x000000041d04e825 */ /* 0x001fca00078e0204 */
[----:B------:R0:W5:Y:S02]  /*0350*/  @!P6 LDG.E R11, desc[UR14][R4.64] ;  /* 0x0000000e040be981 */ /* 0x000164000c1e1900 */
[----:B0-----:R-:W5:Y:S01]  /*0360*/  @!P6 LDC.64 R4, c[0x0][0x3b0] ;  /* 0x0000ec00ff04eb82 */ /* 0x001f620000000a00 */
[----:B--2---:R-:W-:Y:S02]  /*0370*/  @!P6 IMAD.WIDE R28, R29, 0x4, R6 ;  /* 0x000000041d1ce825 */ /* 0x004fe400078e0206 */
[----:B------:R-:W2:Y:S04]  /*0380*/  LDG.E R7, desc[UR14][R16.64+0xc] ;  /* 0x00000c0e10077981 */ /* 0x000ea8000c1e1900 */
[----:B------:R0:W2:Y:S01]  /*0390*/  @!P6 LDG.E R31, desc[UR14][R28.64] ;  /* 0x0000000e1c1fe981 */ /* 0x0000a2000c1e1900 */
[----:B------:R-:W-:-:S02]  /*03a0*/  ISETP.GE.AND P2, PT, R0, R21, PT ;  /* 0x000000150000720c */ /* 0x000fc40003f46270 */
[----:B---3--:R-:W-:-:S05]  /*03b0*/  @!P0 IADD3 R25, PT, PT, R0, R25, RZ ;  /* 0x0000001900198210 */ /* 0x008fca0007ffe0ff */
[----:B-1----:R-:W-:Y:S01]  /*03c0*/  @!P0 IMAD.WIDE R20, R25, 0x4, R8 ;  /* 0x0000000419148825 */ /* 0x002fe200078e0208 */
[----:B------:R-:W-:Y:S01]  /*03d0*/  ISETP.GE.AND P4, PT, R0, R33, PT ;  /* 0x000000210000720c */ /* 0x000fe20003f86270 */
[----:B0-----:R-:W0:Y:S04]  /*03e0*/  LDC.64 R28, c[0x0][0x390] ;  /* 0x0000e400ff1c7b82 */ /* 0x001e280000000a00 */
[----:B------:R-:W3:Y:S04]  /*03f0*/  @!P2 LDG.E R15, desc[UR14][R12.64+-0x4] ;  /* 0xfffffc0e0c0fa981 */ /* 0x000ee8000c1e1900 */
[----:B------:R-:W2:Y:S04]  /*0400*/  @!P0 LDG.E R21, desc[UR14][R20.64] ;  /* 0x0000000e14158981 */ /* 0x000ea8000c1e1900 */
[----:B------:R-:W2:Y:S01]  /*0410*/  @!P4 LDG.E R35, desc[UR14][R12.64+0x4] ;  /* 0x0000040e0c23c981 */ /* 0x000ea2000c1e1900 */
[----:B-----5:R-:W-:-:S02]  /*0420*/  @!P6 IMAD.WIDE R10, R11, 0x4, R4 ;  /* 0x000000040b0ae825 */ /* 0x020fc400078e0204 */
[----:B------:R-:W1:Y:S04]  /*0430*/  LDC.64 R4, c[0x0][0x390] ;  /* 0x0000e400ff047b82 */ /* 0x000e680000000a00 */
[----:B------:R-:W2:Y:S01]  /*0440*/  @!P6 LDG.E R11, desc[UR14][R10.64] ;  /* 0x0000000e0a0be981 */ /* 0x000ea2000c1e1900 */
[C---:B------:R-:W-:Y:S02]  /*0450*/  ISETP.GE.AND P5, PT, R0.reuse, R23, PT ;  /* 0x000000170000720c */ /* 0x040fe40003fa6270 */
[----:B------:R-:W-:-:S11]  /*0460*/  @!P1 IADD3 R19, PT, PT, R0, R19, RZ ;  /* 0x0000001300139210 */ /* 0x000fd60007ffe0ff */
[----:B------:R-:W5:Y:S01]  /*0470*/  @!P5 LDG.E R33, desc[UR14][R12.64+0x8] ;  /* 0x0000080e0c21d981 */ /* 0x000f62000c1e1900 */
[----:B-1----:R-:W-:Y:S02]  /*0480*/  @!P1 IMAD.WIDE R8, R19, 0x4, R4 ;  /* 0x0000000413089825 */ /* 0x002fe400078e0204 */
[----:B------:R-:W1:Y:S01]  /*0490*/  LDC.64 R4, c[0x0][0x390] ;  /* 0x0000e400ff047b82 */ /* 0x000e620000000a00 */
[----:B----4-:R-:W-:-:S03]  /*04a0*/  @!P3 IADD3 R27, PT, PT, R0, R27, RZ ;  /* 0x0000001b001bb210 */ /* 0x010fc60007ffe0ff */
[----:B------:R-:W4:Y:S02]  /*04b0*/  @!P1 LDG.E R9, desc[UR14][R8.64] ;  /* 0x0000000e08099981 */ /* 0x000f24000c1e1900 */
[----:B-1----:R-:W-:Y:S01]  /*04c0*/  @!P3 IMAD.WIDE R22, R27, 0x4, R4 ;  /* 0x000000041b16b825 */ /* 0x002fe200078e0204 */
[----:B---3--:R-:W-:-:S04]  /*04d0*/  @!P2 IADD3 R15, PT, PT, R0, R15, RZ ;  /* 0x0000000f000fa210 */ /* 0x008fc80007ffe0ff */
[----:B------:R-:W3:Y:S01]  /*04e0*/  @!P3 LDG.E R8, desc[UR14][R22.64] ;  /* 0x0000000e1608b981 */ /* 0x000ee2000c1e1900 */
[----:B0-----:R-:W-:-:S06]  /*04f0*/  @!P2 IMAD.WIDE R28, R15, 0x4, R28 ;  /* 0x000000040f1ca825 */ /* 0x001fcc00078e021c */
[----:B------:R-:W3:Y:S01]  /*0500*/  @!P2 LDG.E R29, desc[UR14][R28.64] ;  /* 0x0000000e1c1da981 */ /* 0x000ee2000c1e1900 */
[----:B--2---:R-:W-:Y:S01]  /*0510*/  @!P6 FFMA R2, R31, R11, R2 ;  /* 0x0000000b1f02e223 */ /* 0x004fe20000000002 */
[----:B------:R-:W-:Y:S01]  /*0520*/  ISETP.GE.AND P6, PT, R0, R7, PT ;  /* 0x000000070000720c */ /* 0x000fe20003fc6270 */
[----:B------:R-:W0:Y:S08]  /*0530*/  LDC.64 R10, c[0x0][0x398] ;  /* 0x0000e600ff0a7b82 */ /* 0x000e300000000a00 */
[----:B------:R-:W1:Y:S04]  /*0540*/  @!P0 LDC.64 R6, c[0x0][0x3b0] ;  /* 0x0000ec00ff068b82 */ /* 0x000e680000000a00 */
[----:B------:R-:W2:Y:S04]  /*0550*/  @!P6 LDG.E R5, desc[UR14][R12.64+0xc] ;  /* 0x00000c0e0c05e981 */ /* 0x000ea8000c1e1900 */
[----:B------:R-:W5:Y:S01]  /*0560*/  LDC.64 R30, c[0x0][0x398] ;  /* 0x0000e600ff1e7b82 */ /* 0x000f620000000a00 */
[----:B0-----:R-:W-:-:S07]  /*0570*/  @!P0 IMAD.WIDE R10, R25, 0x4, R10 ;  /* 0x00000004190a8825 */ /* 0x001fce00078e020a */
[----:B------:R-:W0:Y:S01]  /*0580*/  LDC.64 R24, c[0x0][0x398] ;  /* 0x0000e600ff187b82 */ /* 0x000e220000000a00 */
[----:B-1----:R-:W-:-:S07]  /*0590*/  @!P0 IMAD.WIDE R6, R21, 0x4, R6 ;  /* 0x0000000415068825 */ /* 0x002fce00078e0206 */
[----:B------:R-:W1:Y:S01]  /*05a0*/  LDC.64 R20, c[0x0][0x390] ;  /* 0x0000e400ff147b82 */ /* 0x000e620000000a00 */
[----:B------:R4:W3:Y:S01]  /*05b0*/  @!P0 LDG.E R7, desc[UR14][R6.64] ;  /* 0x0000000e06078981 */ /* 0x0008e2000c1e1900 */
[----:B-----5:R-:W-:-:S06]  /*05c0*/  @!P2 IMAD.WIDE R30, R15, 0x4, R30 ;  /* 0x000000040f1ea825 */ /* 0x020fcc00078e021e */
[----:B------:R-:W5:Y:S01]  /*05d0*/  LDC.64 R14, c[0x0][0x398] ;  /* 0x0000e600ff0e7b82 */ /* 0x000f620000000a00 */
[C---:B------:R-:W-:Y:S01]  /*05e0*/  @!P5 IADD3 R4, PT, PT, R0.reuse, R33, RZ ;  /* 0x000000210004d210 */ /* 0x040fe20007ffe0ff */
[----:B------:R-:W3:Y:S01]  /*05f0*/  @!P2 LDG.E R23, desc[UR14][R30.64] ;  /* 0x0000000e1e17a981 */ /* 0x000ee2000c1e1900 */
[----:B----4-:R-:W-:Y:S01]  /*0600*/  @!P4 IADD3 R6, PT, PT, R0, R35, RZ ;  /* 0x000000230006c210 */ /* 0x010fe20007ffe0ff */
[----:B0-----:R-:W-:-:S04]  /*0610*/  @!P1 IMAD.WIDE R24, R19, 0x4, R24 ;  /* 0x0000000413189825 */ /* 0x001fc800078e0218 */
[----:B------:R-:W0:Y:S01]  /*0620*/  @!P4 LDC.64 R32, c[0x0][0x3b0] ;  /* 0x0000ec00ff20cb82 */ /* 0x000e220000000a00 */
[----:B------:R-:W-:Y:S02]  /*0630*/  @!P1 IMAD.WIDE R36, R9, 0x4, R36 ;  /* 0x0000000409249825 */ /* 0x000fe400078e0224 */
[----:B------:R4:W3:Y:S02]  /*0640*/  @!P0 LDG.E R9, desc[UR14][R10.64] ;  /* 0x0000000e0a098981 */ /* 0x0008e4000c1e1900 */
[----:B-1----:R-:W-:-:S03]  /*0650*/  @!P4 IMAD.WIDE R20, R6, 0x4, R20 ;  /* 0x000000040614c825 */ /* 0x002fc600078e0214 */
[----:B------:R-:W1:Y:S01]  /*0660*/  LDC.64 R18, c[0x0][0x390] ;  /* 0x0000e400ff127b82 */ /* 0x000e620000000a00 */
[----:B------:R-:W3:Y:S04]  /*0670*/  @!P1 LDG.E R25, desc[UR14][R24.64] ;  /* 0x0000000e18199981 */ /* 0x000ee8000c1e1900 */
[----:B------:R-:W0:Y:S01]  /*0680*/  @!P4 LDG.E R20, desc[UR14][R20.64] ;  /* 0x0000000e1414c981 */ /* 0x000e22000c1e1900 */
[----:B-----5:R-:W-:Y:S02]  /*0690*/  @!P3 IMAD.WIDE R14, R27, 0x4, R14 ;  /* 0x000000041b0eb825 */ /* 0x020fe400078e020e */
[----:B----4-:R-:W3:Y:S01]  /*06a0*/  @!P2 LDC.64 R10, c[0x0][0x3b0] ;  /* 0x0000ec00ff0aab82 */ /* 0x010ee20000000a00 */
[----:B------:R-:W4:Y:S04]  /*06b0*/  @!P1 LDG.E R22, desc[UR14][R36.64] ;  /* 0x0000000e24169981 */ /* 0x000f28000c1e1900 */
[----:B------:R-:W5:Y:S03]  /*06c0*/  @!P3 LDG.E R15, desc[UR14][R14.64] ;  /* 0x0000000e0e0fb981 */ /* 0x000f66000c1e1900 */
[----:B------:R-:W1:Y:S02]  /*06d0*/  LDC.64 R26, c[0x0][0x398] ;  /* 0x0000e600ff1a7b82 */ /* 0x000e640000000a00 */
[----:B-1----:R-:W-:-:S06]  /*06e0*/  @!P5 IMAD.WIDE R18, R4, 0x4, R18 ;  /* 0x000000040412d825 */ /* 0x002fcc00078e0212 */
[----:B------:R-:W4:Y:S01]  /*06f0*/  @!P5 LDG.E R18, desc[UR14][R18.64] ;  /* 0x0000000e1212d981 */ /* 0x000f22000c1e1900 */
[----:B------:R-:W-:Y:S02]  /*0700*/  @!P4 IMAD.WIDE R30, R6, 0x4, R26 ;  /* 0x00000004061ec825 */ /* 0x000fe400078e021a */
[----:B------:R-:W1:Y:S01]  /*0710*/  LDC.64 R26, c[0x0][0x390] ;  /* 0x0000e400ff1a7b82 */ /* 0x000e620000000a00 */
[----:B--2---:R-:W-:Y:S01]  /*0720*/  @!P6 IADD3 R5, PT, PT, R0, R5, RZ ;  /* 0x000000050005e210 */ /* 0x004fe20007ffe0ff */
[----:B---3--:R-:W-:Y:S02]  /*0730*/  @!P2 IMAD.WIDE R10, R29, 0x4, R10 ;  /* 0x000000041d0aa825 */ /* 0x008fe400078e020a */
[----:B------:R-:W2:Y:S04]  /*0740*/  @!P4 LDG.E R31, desc[UR14][R30.64] ;  /* 0x0000000e1e1fc981 */ /* 0x000ea8000c1e1900 */
[----:B------:R-:W3:Y:S01]  /*0750*/  @!P3 LDC.64 R28, c[0x0][0x3b0] ;  /* 0x0000ec00ff1cbb82 */ /* 0x000ee20000000a00 */
[----:B-1----:R-:W-:Y:S01]  /*0760*/  @!P6 IMAD.WIDE R34, R5, 0x4, R26 ;  /* 0x000000040522e825 */ /* 0x002fe200078e021a */
[----:B------:R-:W5:Y:S04]  /*0770*/  @!P2 LDG.E R10, desc[UR14][R10.64] ;  /* 0x0000000e0a0aa981 */ /* 0x000f68000c1e1900 */
[----:B------:R4:W2:Y:S02]  /*0780*/  @!P6 LDG.E R6, desc[UR14][R34.64] ;  /* 0x0000000e2206e981 */ /* 0x0008a4000c1e1900 */
[----:B------:R-:W1:Y:S01]  /*0790*/  LDC.64 R26, c[0x0][0x398] ;  /* 0x0000e600ff1a7b82 */ /* 0x000e620000000a00 */
[----:B0-----:R-:W-:-:S04]  /*07a0*/  @!P4 IMAD.WIDE R20, R20, 0x4, R32 ;  /* 0x000000041414c825 */ /* 0x001fc800078e0220 */
[----:B-1----:R-:W-:-:S03]  /*07b0*/  @!P5 IMAD.WIDE R32, R4, 0x4, R26 ;  /* 0x000000040420d825 */ /* 0x002fc600078e021a */
[----:B------:R-:W4:Y:S01]  /*07c0*/  @!P5 LDC.64 R26, c[0x0][0x3b0] ;  /* 0x0000ec00ff1adb82 */ /* 0x000f220000000a00 */
[----:B------:R-:W5:Y:S01]  /*07d0*/  @!P4 LDG.E R20, desc[UR14][R20.64] ;  /* 0x0000000e1414c981 */ /* 0x000f62000c1e1900 */
[----:B---3--:R-:W-:-:S03]  /*07e0*/  @!P3 IMAD.WIDE R28, R8, 0x4, R28 ;  /* 0x00000004081cb825 */ /* 0x008fc600078e021c */
[----:B------:R-:W3:Y:S04]  /*07f0*/  @!P5 LDG.E R33, desc[UR14][R32.64] ;  /* 0x0000000e2021d981 */ /* 0x000ee8000c1e1900 */
[----:B------:R-:W3:Y:S01]  /*0800*/  @!P3 LDG.E R28, desc[UR14][R28.64] ;  /* 0x0000000e1c1cb981 */ /* 0x000ee2000c1e1900 */
[----:B----4-:R-:W-:Y:S02]  /*0810*/  @!P5 IMAD.WIDE R34, R18, 0x4, R26 ;  /* 0x000000041222d825 */ /* 0x010fe400078e021a */
[----:B------:R-:W0:Y:S04]  /*0820*/  LDC.64 R26, c[0x0][0x398] ;  /* 0x0000e600ff1a7b82 */ /* 0x000e280000000a00 */
[----:B------:R-:W4:Y:S04]  /*0830*/  @!P5 LDG.E R34, desc[UR14][R34.64] ;  /* 0x0000000e2222d981 */ /* 0x000f28000c1e1900 */
[----:B------:R-:W2:Y:S01]  /*0840*/  @!P6 LDC.64 R18, c[0x0][0x3b0] ;  /* 0x0000ec00ff12eb82 */ /* 0x000ea20000000a00 */
[----:B0-----:R-:W-:-:S06]  /*0850*/  @!P6 IMAD.WIDE R26, R5, 0x4, R26 ;  /* 0x00000004051ae825 */ /* 0x001fcc00078e021a */
[----:B------:R-:W4:Y:S01]  /*0860*/  @!P6 LDG.E R27, desc[UR14][R26.64] ;  /* 0x0000000e1a1be981 */ /* 0x000f22000c1e1900 */
[----:B--2---:R-:W-:-:S06]  /*0870*/  @!P6 IMAD.WIDE R18, R6, 0x4, R18 ;  /* 0x000000040612e825 */ /* 0x004fcc00078e0212 */
[----:B------:R-:W2:Y:S01]  /*0880*/  @!P6 LDG.E R18, desc[UR14][R18.64] ;  /* 0x0000000e1212e981 */ /* 0x000ea2000c1e1900 */
[----:B------:R-:W-:-:S04]  /*0890*/  @!P0 FFMA R2, R9, R7, R2 ;  /* 0x0000000709028223 */ /* 0x000fc80000000002 */
[----:B------:R-:W-:Y:S01]  /*08a0*/  @!P1 FFMA R2, R25, R22, R2 ;  /* 0x0000001619029223 */ /* 0x000fe20000000002 */
[----:B------:R-:W-:-:S03]  /*08b0*/  UIADD3 UR9, UPT, UPT, UR9, 0x8, URZ ;  /* 0x0000000809097890 */ /* 0x000fc6000fffe0ff */
[----:B-----5:R-:W-:Y:S01]  /*08c0*/  @!P2 FFMA R2, R23, R10, R2 ;  /* 0x0000000a1702a223 */ /* 0x020fe20000000002 */
[----:B------:R-:W-:Y:S01]  /*08d0*/  UISETP.NE.AND UP1, UPT, UR9, URZ, UPT ;  /* 0x000000ff0900728c */ /* 0x000fe2000bf25270 */
[----:B------:R-:W-:Y:S02]  /*08e0*/  IADD3 R16, P0, PT, R16, 0x20, RZ ;  /* 0x0000002010107810 */ /* 0x000fe40007f1e0ff */
[----:B------:R-:W-:Y:S02]  /*08f0*/  IADD3 R12, P1, PT, R12, 0x20, RZ ;  /* 0x000000200c0c7810 */ /* 0x000fe40007f3e0ff */
[----:B------:R-:W-:Y:S02]  /*0900*/  IADD3.X R17, PT, PT, RZ, R17, RZ, P0, !PT ;  /* 0x00000011ff117210 */ /* 0x000fe400007fe4ff */
[----:B------:R-:W-:Y:S01]  /*0910*/  IADD3.X R13, PT, PT, RZ, R13, RZ, P1, !PT ;  /* 0x0000000dff0d7210 */ /* 0x000fe20000ffe4ff */
[----:B---3--:R-:W-:-:S04]  /*0920*/  @!P3 FFMA R2, R15, R28, R2 ;  /* 0x0000001c0f02b223 */ /* 0x008fc80000000002 */
[----:B------:R-:W-:-:S04]  /*0930*/  @!P4 FFMA R2, R31, R20, R2 ;  /* 0x000000141f02c223 */ /* 0x000fc80000000002 */
[----:B----4-:R-:W-:-:S04]  /*0940*/  @!P5 FFMA R2, R33, R34, R2 ;  /* 0x000000222102d223 */ /* 0x010fc80000000002 */
[----:B--2---:R-:W-:Y:S01]  /*0950*/  @!P6 FFMA R2, R27, R18, R2 ;  /* 0x000000121b02e223 */ /* 0x004fe20000000002 */
[----:B------:R-:W-:Y:S06]  /*0960*/  BRA.U UP1, `(.L_x_2) ;  /* 0xfffffff901247547 */ /* 0x000fec000b83ffff */
.L_x_1:
[----:B------:R-:W-:Y:S05]  /*0970*/  BRA.U !UP0, `(.L_x_0) ;  /* 0x0000000508ec7547 */ /* 0x000fea000b800000 */
[----:B------:R-:W0:Y:S01]  /*0980*/  LDCU UR4, c[0x0][0x384] ;  /* 0x00007080ff0477ac */ /* 0x000e220008000800 */
[----:B------:R-:W-:Y:S02]  /*0990*/  UISETP.GE.U32.AND UP0, UPT, UR12, 0x4, UPT ;  /* 0x000000040c00788c */ /* 0x000fe4000bf06070 */
[----:B0-----:R-:W-:-:S04]  /*09a0*/  ULOP3.LUT UR5, UR4, 0x3, URZ, 0xc0, !UPT ;  /* 0x0000000304057892 */ /* 0x001fc8000f8ec0ff */
[----:B------:R-:W-:-:S03]  /*09b0*/  UISETP.NE.AND UP1, UPT, UR5, URZ, UPT ;  /* 0x000000ff0500728c */ /* 0x000fc6000bf25270 */
[----:B------:R-:W-:Y:S08]  /*09c0*/  BRA.U !UP0, `(.L_x_3) ;  /* 0x0000000108f47547 */ /* 0x000ff0000b800000 */
[----:B------:R-:W0:Y:S02]  /*09d0*/  LDC.64 R4, c[0x0][0x3a0] ;  /* 0x0000e800ff047b82 */ /* 0x000e240000000a00 */
[----:B0-----:R-:W-:-:S06]  /*09e0*/  IMAD.WIDE.U32 R6, R3, 0x4, R4 ;  /* 0x0000000403067825 */ /* 0x001fcc00078e0004 */
[----:B------:R-:W0:Y:S01]  /*09f0*/  LDC.64 R4, c[0x0][0x388] ;  /* 0x0000e200ff047b82 */ /* 0x000e220000000a00 */
[----:B------:R-:W2:Y:S04]  /*0a00*/  LDG.E R9, desc[UR14][R6.64] ;  /* 0x0000000e06097981 */ /* 0x000ea8000c1e1900 */
[----:B------:R-:W3:Y:S04]  /*0a10*/  LDG.E R11, desc[UR14][R6.64+0x4] ;  /* 0x0000040e060b7981 */ /* 0x000ee8000c1e1900 */
[----:B------:R-:W4:Y:S04]  /*0a20*/  LDG.E R13, desc[UR14][R6.64+0x8] ;  /* 0x0000080e060d7981 */ /* 0x000f28000c1e1900 */
[----:B------:R1:W5:Y:S01]  /*0a30*/  LDG.E R17, desc[UR14][R6.64+0xc] ;  /* 0x00000c0e06117981 */ /* 0x000362000c1e1900 */
[----:B0-----:R-:W-:Y:S01]  /*0a40*/  IMAD.WIDE.U32 R14, R3, 0x4, R4 ;  /* 0x00000004030e7825 */ /* 0x001fe200078e0004 */
[----:B-1----:R-:W0:Y:S08]  /*0a50*/  LDC.64 R6, c[0x0][0x390] ;  /* 0x0000e400ff067b82 */ /* 0x002e300000000a00 */
[----:B------:R-:W1:Y:S01]  /*0a60*/  LDC.64 R4, c[0x0][0x390] ;  /* 0x0000e400ff047b82 */ /* 0x000e620000000a00 */
[----:B--2---:R-:W-:-:S07]  /*0a70*/  ISETP.GE.AND P0, PT, R0, R9, PT ;  /* 0x000000090000720c */ /* 0x004fce0003f06270 */
[----:B------:R-:W2:Y:S01]  /*0a80*/  LDC.64 R8, c[0x0][0x390] ;  /* 0x0000e400ff087b82 */ /* 0x000ea20000000a00 */
[C---:B---3--:R-:W-:Y:S02]  /*0a90*/  ISETP.GE.AND P1, PT, R0.reuse, R11, PT ;  /* 0x0000000b0000720c */ /* 0x048fe40003f26270 */
[----:B----4-:R-:W-:-:S05]  /*0aa0*/  ISETP.GE.AND P2, PT, R0, R13, PT ;  /* 0x0000000d0000720c */ /* 0x010fca0003f46270 */
[----:B------:R-:W3:Y:S01]  /*0ab0*/  LDC.64 R12, c[0x0][0x390] ;  /* 0x0000e400ff0c7b82 */ /* 0x000ee20000000a00 */
[C---:B-----5:R-:W-:Y:S01]  /*0ac0*/  ISETP.GE.AND P3, PT, R0.reuse, R17, PT ;  /* 0x000000110000720c */ /* 0x060fe20003f66270 */
[----:B------:R-:W4:Y:S04]  /*0ad0*/  @!P0 LDG.E R11, desc[UR14][R14.64] ;  /* 0x0000000e0e0b8981 */ /* 0x000f28000c1e1900 */
[----:B------:R-:W5:Y:S02]  /*0ae0*/  @!P1 LDG.E R31, desc[UR14][R14.64+0x4] ;  /* 0x0000040e0e1f9981 */ /* 0x000f64000c1e1900 */
[----:B------:R-:W1:Y:S02]  /*0af0*/  LDC.64 R16, c[0x0][0x398] ;  /* 0x0000e600ff107b82 */ /* 0x000e640000000a00 */
[----:B------:R-:W2:Y:S04]  /*0b00*/  @!P2 LDG.E R25, desc[UR14][R14.64+0x8] ;  /* 0x0000080e0e19a981 */ /* 0x000ea8000c1e1900 */
[----:B------:R0:W2:Y:S02]  /*0b10*/  @!P3 LDG.E R29, desc[UR14][R14.64+0xc] ;  /* 0x00000c0e0e1db981 */ /* 0x0000a4000c1e1900 */
[----:B------:R-:W1:Y:S08]  /*0b20*/  @!P0 LDC.64 R18, c[0x0][0x3b0] ;  /* 0x0000ec00ff128b82 */ /* 0x000e700000000a00 */
[----:B0-----:R-:W0:Y:S01]  /*0b30*/  LDC.64 R14, c[0x0][0x398] ;  /* 0x0000e600ff0e7b82 */ /* 0x001e220000000a00 */
[----:B----4-:R-:W-:-:S02]  /*0b40*/  @!P0 IADD3 R11, PT, PT, R0, R11, RZ ;  /* 0x0000000b000b8210 */ /* 0x010fc40007ffe0ff */
[----:B-----5:R-:W-:-:S03]  /*0b50*/  @!P1 IADD3 R31, PT, PT, R0, R31, RZ ;  /* 0x0000001f001f9210 */ /* 0x020fc60007ffe0ff */
[----:B---3--:R-:W-:Y:S01]  /*0b60*/  @!P0 IMAD.WIDE R12, R11, 0x4, R12 ;  /* 0x000000040b0c8825 */ /* 0x008fe200078e020c */
[----:B--2---:R-:W-:-:S03]  /*0b70*/  @!P2 IADD3 R25, PT, PT, R0, R25, RZ ;  /* 0x000000190019a210 */ /* 0x004fc60007ffe0ff */
[----:B------:R-:W-:Y:S01]  /*0b80*/  @!P1 IMAD.WIDE R20, R31, 0x4, R8 ;  /* 0x000000041f149825 */ /* 0x000fe200078e0208 */
[----:B------:R2:W3:Y:S01]  /*0b90*/  @!P0 LDG.E R33, desc[UR14][R12.64] ;  /* 0x0000000e0c218981 */ /* 0x0004e2000c1e1900 */
[----:B------:R-:W4:Y:S01]  /*0ba0*/  @!P2 LDC.64 R8, c[0x0][0x3b0] ;  /* 0x0000ec00ff08ab82 */ /* 0x000f220000000a00 */
[----:B------:R-:W-:Y:S01]  /*0bb0*/  @!P3 IADD3 R29, PT, PT, R0, R29, RZ ;  /* 0x0000001d001db210 */ /* 0x000fe20007ffe0ff */
[----:B------:R-:W-:Y:S02]  /*0bc0*/  @!P2 IMAD.WIDE R22, R25, 0x4, R6 ;  /* 0x000000041916a825 */ /* 0x000fe400078e0206 */
[----:B------:R-:W5:Y:S02]  /*0bd0*/  @!P1 LDG.E R21, desc[UR14][R20.64] ;  /* 0x0000000e14159981 */ /* 0x000f64000c1e1900 */
[----:B-1----:R-:W-:Y:S02]  /*0be0*/  @!P3 IMAD.WIDE R26, R29, 0x4, R4 ;  /* 0x000000041d1ab825 */ /* 0x002fe400078e0204 */
[----:B------:R-:W4:Y:S01]  /*0bf0*/  @!P2 LDG.E R23, desc[UR14][R22.64] ;  /* 0x0000000e1617a981 */ /* 0x000f22000c1e1900 */
[----:B------:R-:W5:Y:S03]  /*0c00*/  @!P1 LDC.64 R4, c[0x0][0x3b0] ;  /* 0x0000ec00ff049b82 */ /* 0x000f660000000a00 */
[----:B------:R-:W4:Y:S01]  /*0c10*/  @!P3 LDG.E R27, desc[UR14][R26.64] ;  /* 0x0000000e1a1bb981 */ /* 0x000f22000c1e1900 */
[----:B------:R-:W-:-:S04]  /*0c20*/  @!P0 IMAD.WIDE R16, R11, 0x4, R16 ;  /* 0x000000040b108825 */ /* 0x000fc800078e0210 */
[----:B------:R-:W1:Y:S01]  /*0c30*/  LDC.64 R6, c[0x0][0x398] ;  /* 0x0000e600ff067b82 */ /* 0x000e620000000a00 */
[----:B0-----:R-:W-:Y:S01]  /*0c40*/  @!P1 IMAD.WIDE R14, R31, 0x4, R14 ;  /* 0x000000041f0e9825 */ /* 0x001fe200078e020e */
[----:B------:R-:W4:Y:S05]  /*0c50*/  @!P0 LDG.E R17, desc[UR14][R16.64] ;  /* 0x0000000e10118981 */ /* 0x000f2a000c1e1900 */
[----:B------:R-:W4:Y:S01]  /*0c60*/  @!P1 LDG.E R15, desc[UR14][R14.64] ;  /* 0x0000000e0e0f9981 */ /* 0x000f22000c1e1900 */
[----:B------:R-:W0:Y:S08]  /*0c70*/  LDC.64 R10, c[0x0][0x398] ;  /* 0x0000e600ff0a7b82 */ /* 0x000e300000000a00 */
[----:B--2---:R-:W2:Y:S01]  /*0c80*/  @!P3 LDC.64 R12, c[0x0][0x3b0] ;  /* 0x0000ec00ff0cbb82 */ /* 0x004ea20000000a00 */
[----:B-1----:R-:W-:-:S06]  /*0c90*/  @!P2 IMAD.WIDE R6, R25, 0x4, R6 ;  /* 0x000000041906a825 */ /* 0x002fcc00078e0206 */
[----:B------:R-:W2:Y:S01]  /*0ca0*/  @!P2 LDG.E R7, desc[UR14][R6.64] ;  /* 0x0000000e0607a981 */ /* 0x000ea2000c1e1900 */
[----:B0-----:R-:W-:-:S06]  /*0cb0*/  @!P3 IMAD.WIDE R10, R29, 0x4, R10 ;  /* 0x000000041d0ab825 */ /* 0x001fcc00078e020a */
[----:B------:R-:W2:Y:S01]  /*0cc0*/  @!P3 LDG.E R11, desc[UR14][R10.64] ;  /* 0x0000000e0a0bb981 */ /* 0x000ea2000c1e1900 */
[----:B---3--:R-:W-:-:S04]  /*0cd0*/  @!P0 IMAD.WIDE R18, R33, 0x4, R18 ;  /* 0x0000000421128825 */ /* 0x008fc800078e0212 */
[----:B-----5:R-:W-:Y:S02]  /*0ce0*/  @!P1 IMAD.WIDE R4, R21, 0x4, R4 ;  /* 0x0000000415049825 */ /* 0x020fe400078e0204 */
[----:B------:R-:W3:Y:S02]  /*0cf0*/  @!P0 LDG.E R18, desc[UR14][R18.64] ;  /* 0x0000000e12128981 */ /* 0x000ee4000c1e1900 */
[----:B----4-:R-:W-:Y:S02]  /*0d00*/  @!P2 IMAD.WIDE R8, R23, 0x4, R8 ;  /* 0x000000041708a825 */ /* 0x010fe400078e0208 */
[----:B------:R-:W4:Y:S02]  /*0d10*/  @!P1 LDG.E R4, desc[UR14][R4.64] ;  /* 0x0000000e04049981 */ /* 0x000f24000c1e1900 */
[----:B--2---:R-:W-:Y:S02]  /*0d20*/  @!P3 IMAD.WIDE R12, R27, 0x4, R12 ;  /* 0x000000041b0cb825 */ /* 0x004fe400078e020c */
[----:B------:R-:W2:Y:S04]  /*0d30*/  @!P2 LDG.E R8, desc[UR14][R8.64] ;  /* 0x0000000e0808a981 */ /* 0x000ea8000c1e1900 */
[----:B------:R-:W5:Y:S01]  /*0d40*/  @!P3 LDG.E R12, desc[UR14][R12.64] ;  /* 0x0000000e0c0cb981 */ /* 0x000f62000c1e1900 */
[----:B------:R-:W-:Y:S01]  /*0d50*/  IADD3 R3, PT, PT, R3, 0x4, RZ ;  /* 0x0000000403037810 */ /* 0x000fe20007ffe0ff */
[----:B---3--:R-:W-:-:S04]  /*0d60*/  @!P0 FFMA R2, R17, R18, R2 ;  /* 0x0000001211028223 */ /* 0x008fc80000000002 */
[----:B----4-:R-:W-:-:S04]  /*0d70*/  @!P1 FFMA R2, R15, R4, R2 ;  /* 0x000000040f029223 */ /* 0x010fc80000000002 */
[----:B--2---:R-:W-:-:S04]  /*0d80*/  @!P2 FFMA R2, R7, R8, R2 ;  /* 0x000000080702a223 */ /* 0x004fc80000000002 */
[----:B-----5:R-:W-:-:S07]  /*0d90*/  @!P3 FFMA R2, R11, R12, R2 ;  /* 0x0000000c0b02b223 */ /* 0x020fce0000000002 */
.L_x_3:
[----:B------:R-:W-:Y:S05]  /*0da0*/  BRA.U !UP1, `(.L_x_0) ;  /* 0x0000000109e07547 */ /* 0x000fea000b800000 */
[----:B------:R-:W-:Y:S02]  /*0db0*/  UISETP.NE.AND UP0, UPT, UR5, 0x1, UPT ;  /* 0x000000010500788c */ /* 0x000fe4000bf05270 */
[----:B------:R-:W-:-:S04]  /*0dc0*/  ULOP3.LUT UR4, UR4, 0x1, URZ, 0xc0, !UPT ;  /* 0x0000000104047892 */ /* 0x000fc8000f8ec0ff */
[----:B------:R-:W-:-:S03]  /*0dd0*/  UISETP.NE.U32.AND UP1, UPT, UR4, 0x1, UPT ;  /* 0x000000010400788c */ /* 0x000fc6000bf25070 */
[----:B------:R-:W-:Y:S08]  /*0de0*/  BRA.U !UP0, `(.L_x_4) ;  /* 0x0000000108847547 */ /* 0x000ff0000b800000 */
[----:B------:R-:W0:Y:S08]  /*0df0*/  LDC.64 R4, c[0x0][0x3a0] ;  /* 0x0000e800ff047b82 */ /* 0x000e300000000a00 */
[----:B------:R-:W1:Y:S08]  /*0e00*/  LDC.64 R6, c[0x0][0x388] ;  /* 0x0000e200ff067b82 */ /* 0x000e700000000a00 */
[----:B------:R-:W2:Y:S01]  /*0e10*/  LDC.64 R14, c[0x0][0x390] ;  /* 0x0000e400ff0e7b82 */ /* 0x000ea20000000a00 */
[----:B0-----:R-:W-:-:S07]  /*0e20*/  IMAD.WIDE.U32 R4, R3, 0x4, R4 ;  /* 0x0000000403047825 */ /* 0x001fce00078e0004 */
[----:B------:R-:W0:Y:S01]  /*0e30*/  LDC.64 R16, c[0x0][0x398] ;  /* 0x0000e600ff107b82 */ /* 0x000e220000000a00 */
[----:B------:R-:W3:Y:S04]  /*0e40*/  LDG.E R9, desc[UR14][R4.64] ;  /* 0x0000000e04097981 */ /* 0x000ee8000c1e1900 */
[----:B------:R-:W4:Y:S01]  /*0e50*/  LDG.E R11, desc[UR14][R4.64+0x4] ;  /* 0x0000040e040b7981 */ /* 0x000f22000c1e1900 */
[----:B-1----:R-:W-:Y:S01]  /*0e60*/  IMAD.WIDE.U32 R6, R3, 0x4, R6 ;  /* 0x0000000403067825 */ /* 0x002fe200078e0006 */
[C---:B---3--:R-:W-:Y:S02]  /*0e70*/  ISETP.GE.AND P0, PT, R0.reuse, R9, PT ;  /* 0x000000090000720c */ /* 0x048fe40003f06270 */
[----:B------:R-:W1:Y:S01]  /*0e80*/  LDC.64 R8, c[0x0][0x390] ;  /* 0x0000e400ff087b82 */ /* 0x000e620000000a00 */
[----:B----4-:R-:W-:-:S10]  /*0e90*/  ISETP.GE.AND P1, PT, R0, R11, PT ;  /* 0x0000000b0000720c */ /* 0x010fd40003f26270 */
[----:B------:R-:W3:Y:S04]  /*0ea0*/  @!P0 LDG.E R11, desc[UR14][R6.64] ;  /* 0x0000000e060b8981 */ /* 0x000ee8000c1e1900 */
[----:B------:R-:W4:Y:S01]  /*0eb0*/  @!P1 LDG.E R13, desc[UR14][R6.64+0x4] ;  /* 0x0000040e060d9981 */ /* 0x000f22000c1e1900 */
[----:B------:R-:W5:Y:S01]  /*0ec0*/  @!P1 LDC.64 R4, c[0x0][0x3b0] ;  /* 0x0000ec00ff049b82 */ /* 0x000f620000000a00 */
[----:B---3--:R-:W-:-:S07]  /*0ed0*/  @!P0 IADD3 R19, PT, PT, R0, R11, RZ ;  /* 0x0000000b00138210 */ /* 0x008fce0007ffe0ff */
[----:B------:R-:W3:Y:S01]  /*0ee0*/  LDC.64 R10, c[0x0][0x398] ;  /* 0x0000e600ff0a7b82 */ /* 0x000ee20000000a00 */
[----:B----4-:R-:W-:Y:S01]  /*0ef0*/  @!P1 IADD3 R21, PT, PT, R0, R13, RZ ;  /* 0x0000000d00159210 */ /* 0x010fe20007ffe0ff */
[----:B-1----:R-:W-:-:S04]  /*0f00*/  @!P0 IMAD.WIDE R8, R19, 0x4, R8 ;  /* 0x0000000413088825 */ /* 0x002fc800078e0208 */
[----:B--2---:R-:W-:Y:S02]  /*0f10*/  @!P1 IMAD.WIDE R14, R21, 0x4, R14 ;  /* 0x00000004150e9825 */ /* 0x004fe400078e020e */
[----:B------:R-:W1:Y:S01]  /*0f20*/  @!P0 LDC.64 R12, c[0x0][0x3b0] ;  /* 0x0000ec00ff0c8b82 */ /* 0x000e620000000a00 */
[----:B------:R-:W1:Y:S04]  /*0f30*/  @!P0 LDG.E R9, desc[UR14][R8.64] ;  /* 0x0000000e08098981 */ /* 0x000e68000c1e1900 */
[----:B------:R-:W5:Y:S01]  /*0f40*/  @!P1 LDG.E R15, desc[UR14][R14.64] ;  /* 0x0000000e0e0f9981 */ /* 0x000f62000c1e1900 */
[----:B---3--:R-:W-:-:S06]  /*0f50*/  @!P0 IMAD.WIDE R6, R19, 0x4, R10 ;  /* 0x0000000413068825 */ /* 0x008fcc00078e020a */
[----:B------:R-:W2:Y:S01]  /*0f60*/  @!P0 LDG.E R7, desc[UR14][R6.64] ;  /* 0x0000000e06078981 */ /* 0x000ea2000c1e1900 */
[----:B-1----:R-:W-:-:S04]  /*0f70*/  @!P0 IMAD.WIDE R10, R9, 0x4, R12 ;  /* 0x00000004090a8825 */ /* 0x002fc800078e020c */
[----:B0-----:R-:W-:Y:S02]  /*0f80*/  @!P1 IMAD.WIDE R12, R21, 0x4, R16 ;  /* 0x00000004150c9825 */ /* 0x001fe400078e0210 */
[----:B------:R-:W2:Y:S02]  /*0f90*/  @!P0 LDG.E R10, desc[UR14][R10.64] ;  /* 0x0000000e0a0a8981 */ /* 0x000ea4000c1e1900 */
[----:B-----5:R-:W-:Y:S02]  /*0fa0*/  @!P1 IMAD.WIDE R4, R15, 0x4, R4 ;  /* 0x000000040f049825 */ /* 0x020fe400078e0204 */
[----:B------:R-:W3:Y:S04]  /*0fb0*/  @!P1 LDG.E R13, desc[UR14][R12.64] ;  /* 0x0000000e0c0d9981 */ /* 0x000ee8000c1e1900 */
[----:B------:R-:W3:Y:S01]  /*0fc0*/  @!P1 LDG.E R4, desc[UR14][R4.64] ;  /* 0x0000000e04049981 */ /* 0x000ee2000c1e1900 */
[----:B------:R-:W-:Y:S01]  /*0fd0*/  IADD3 R3, PT, PT, R3, 0x2, RZ ;  /* 0x0000000203037810 */ /* 0x000fe20007ffe0ff */
[----:B--2---:R-:W-:-:S04]  /*0fe0*/  @!P0 FFMA R2, R7, R10, R2 ;  /* 0x0000000a07028223 */ /* 0x004fc80000000002 */
[----:B---3--:R-:W-:-:S07]  /*0ff0*/  @!P1 FFMA R2, R13, R4, R2 ;  /* 0x000000040d029223 */ /* 0x008fce0000000002 */
.L_x_4:
[----:B------:R-:W-:Y:S05]  /*1000*/  BRA.U UP1, `(.L_x_0) ;  /* 0x0000000101487547 */ /* 0x000fea000b800000 */
[----:B------:R-:W0:Y:S08]  /*1010*/  LDC.64 R4, c[0x0][0x3a0] ;  /* 0x0000e800ff047b82 */ /* 0x000e300000000a00 */
[----:B------:R-:W1:Y:S08]  /*1020*/  LDC.64 R8, c[0x0][0x390] ;  /* 0x0000e400ff087b82 */ /* 0x000e700000000a00 */
[----:B------:R-:W2:Y:S01]  /*1030*/  LDC.64 R10, c[0x0][0x398] ;  /* 0x0000e600ff0a7b82 */ /* 0x000ea20000000a00 */
[----:B0-----:R-:W-:-:S06]  /*1040*/  IMAD.WIDE.U32 R4, R3, 0x4, R4 ;  /* 0x0000000403047825 */ /* 0x001fcc00078e0004 */
[----:B------:R-:W3:Y:S02]  /*1050*/  LDG.E R5, desc[UR14][R4.64] ;  /* 0x0000000e04057981 */ /* 0x000ee4000c1e1900 */
[----:B---3--:R-:W-:-:S13]  /*1060*/  ISETP.GE.AND P0, PT, R0, R5, PT ;  /* 0x000000050000720c */ /* 0x008fda0003f06270 */
[----:B------:R-:W0:Y:S08]  /*1070*/  @!P0 LDC.64 R6, c[0x0][0x388] ;  /* 0x0000e200ff068b82 */ /* 0x000e300000000a00 */
[----:B------:R-:W3:Y:S01]  /*1080*/  @!P0 LDC.64 R12, c[0x0][0x3b0] ;  /* 0x0000ec00ff0c8b82 */ /* 0x000ee20000000a00 */
[----:B0-----:R-:W-:-:S06]  /*1090*/  @!P0 IMAD.WIDE.U32 R6, R3, 0x4, R6 ;  /* 0x0000000403068825 */ /* 0x001fcc00078e0006 */
[----:B------:R-:W4:Y:S02]  /*10a0*/  @!P0 LDG.E R7, desc[UR14][R6.64] ;  /* 0x0000000e06078981 */ /* 0x000f24000c1e1900 */
[----:B----4-:R-:W-:-:S05]  /*10b0*/  @!P0 IADD3 R3, PT, PT, R0, R7, RZ ;  /* 0x0000000700038210 */ /* 0x010fca0007ffe0ff */
[----:B-1----:R-:W-:-:S06]  /*10c0*/  @!P0 IMAD.WIDE R8, R3, 0x4, R8 ;  /* 0x0000000403088825 */ /* 0x002fcc00078e0208 */
[----:B------:R-:W3:Y:S01]  /*10d0*/  @!P0 LDG.E R9, desc[UR14][R8.64] ;  /* 0x0000000e08098981 */ /* 0x000ee2000c1e1900 */
[----:B--2---:R-:W-:-:S06]  /*10e0*/  @!P0 IMAD.WIDE R4, R3, 0x4, R10 ;  /* 0x0000000403048825 */ /* 0x004fcc00078e020a */
[----:B------:R-:W2:Y:S01]  /*10f0*/  @!P0 LDG.E R5, desc[UR14][R4.64] ;  /* 0x0000000e04058981 */ /* 0x000ea2000c1e1900 */
[----:B---3--:R-:W-:-:S06]  /*1100*/  @!P0 IMAD.WIDE R10, R9, 0x4, R12 ;  /* 0x00000004090a8825 */ /* 0x008fcc00078e020c */
[----:B------:R-:W2:Y:S02]  /*1110*/  @!P0 LDG.E R10, desc[UR14][R10.64] ;  /* 0x0000000e0a0a8981 */ /* 0x000ea4000c1e1900 */
[----:B--2---:R-:W-:-:S07]  /*1120*/  @!P0 FFMA R2, R5, R10, R2 ;  /* 0x0000000a05028223 */ /* 0x004fce0000000002 */
.L_x_0:
[----:B------:R-:W0:Y:S08]  /*1130*/  LDC.64 R4, c[0x0][0x3a8] ;  /* 0x0000ea00ff047b82 */ /* 0x000e300000000a00 */
[----:B------:R-:W1:Y:S01]  /*1140*/  LDC.64 R6, c[0x0][0x3b8] ;  /* 0x0000ee00ff067b82 */ /* 0x000e620000000a00 */
[----:B0-----:R-:W-:-:S06]  /*1150*/  IMAD.WIDE R4, R0, 0x4, R4 ;  /* 0x0000000400047825 */ /* 0x001fcc00078e0204 */
[----:B------:R-:W1:Y:S02]  /*1160*/  LDG.E R5, desc[UR14][R4.64] ;  /* 0x0000000e04057981 */ /* 0x000e64000c1e1900 */
[----:B-1----:R-:W-:-:S05]  /*1170*/  IMAD.WIDE R6, R5, 0x4, R6 ;  /* 0x0000000405067825 */ /* 0x002fca00078e0206 */
[----:B------:R-:W-:Y:S01]  /*1180*/  STG.E desc[UR14][R6.64], R2 ;  /* 0x0000000206007986 */ /* 0x000fe2000c10190e */
[----:B------:R-:W-:Y:S05]  /*1190*/  EXIT ;  /* 0x000000000000794d */ /* 0x000fea0003800000 */
.L_x_5:
[----:B------:R-:W-:-:S00]  /*11a0*/  BRA `(.L_x_5) ;  /* 0xfffffffc00fc7947 */ /* 0x000fc0000383ffff */
[----:B------:R-:W-:-:S00]  /*11b0*/  NOP ;  /* 0x0000000000007918 */ /* 0x000fc00000000000 */
        /* <DEDUP_REMOVED lines=12> */
.L_x_6:


//--------------------- .nv.shared.reserved.0     --------------------------
	.section	.nv.shared.reserved.0,"aw",@nobits
	.weak		__nv_reservedSMEM_offset_0_alias
	.size		__nv_reservedSMEM_offset_0_alias, 0, 64
	.other		__nv_reservedSMEM_offset_0_alias,@"STO_CUDA_RESERVED_SHARED STV_DEFAULT"
__nv_reservedSMEM_offset_0_alias:
	.zero		0
	.zero		64


//--------------------- .nv.constant0._Z15spmv_jds_kerneliiPKiS0_PKfS0_S0_S2_Pf --------------------------
	.section	.nv.constant0._Z15spmv_jds_kerneliiPKiS0_PKfS0_S0_S2_Pf,"a",@progbits
	.sectionflags	@""
	.align	4
.nv.constant0._Z15spmv_jds_kerneliiPKiS0_PKfS0_S0_S2_Pf:
	.zero		960


//--------------------- SYMBOLS --------------------------

	.type		.nv.reservedSmem.offset0,@object
	.size		.nv.reservedSmem.offset0,0x4
